	.headerflags	@"EF_CUDA_TEXMODE_UNIFIED EF_CUDA_64BIT_ADDRESS EF_CUDA_ACCELERATORS EF_CUDA_SM90 EF_CUDA_VIRTUAL_SM(EF_CUDA_SM90)"
	.elftype	@"ET_EXEC"


//--------------------- .nv.info                  --------------------------
	.section	.nv.info,"",@"SHT_CUDA_INFO"
	.align	4


	//----- nvinfo : EIATTR_REGCOUNT
	.align		4
        /*0000*/ 	.byte	0x04, 0x2f
        /*0002*/ 	.short	(.L_3 - .L_2)
	.align		4
.L_2:
        /*0004*/ 	.word	index@(triton_poi_fused__native_batch_norm_legit_no_training_add_relu_19)
        /*0008*/ 	.word	0x0000001f


	//----- nvinfo : EIATTR_MIN_STACK_SIZE
	.align		4
.L_3:
        /*000c*/ 	.byte	0x04, 0x12
        /*000e*/ 	.short	(.L_5 - .L_4)
	.align		4
.L_4:
        /*0010*/ 	.word	index@(triton_poi_fused__native_batch_norm_legit_no_training_add_relu_19)
        /*0014*/ 	.word	0x00000000


	//----- nvinfo : EIATTR_FRAME_SIZE
	.align		4
.L_5:
        /*0018*/ 	.byte	0x04, 0x11
        /*001a*/ 	.short	(.L_7 - .L_6)
	.align		4
.L_6:
        /*001c*/ 	.word	index@(triton_poi_fused__native_batch_norm_legit_no_training_add_relu_19)
        /*0020*/ 	.word	0x00000000


	//----- nvinfo : EIATTR_MIN_STACK_SIZE
	.align		4
.L_7:
        /*0024*/ 	.byte	0x04, 0x12
        /*0026*/ 	.short	(.L_9 - .L_8)
	.align		4
.L_8:
        /*0028*/ 	.word	index@(triton_poi_fused__native_batch_norm_legit_no_training_add_relu_19)
        /*002c*/ 	.word	0x00000000
.L_9:


//--------------------- .nv.info.triton_poi_fused__native_batch_norm_legit_no_training_add_relu_19 --------------------------
	.section	.nv.info.triton_poi_fused__native_batch_norm_legit_no_training_add_relu_19,"",@"SHT_CUDA_INFO"
	.sectionflags	@""
	.align	4


	//----- nvinfo : EIATTR_CUDA_API_VERSION
	.align		4
        /*0000*/ 	.byte	0x04, 0x37
        /*0002*/ 	.short	(.L_11 - .L_10)
.L_10:
        /*0004*/ 	.word	0x0000007c


	//----- nvinfo : EIATTR_KPARAM_INFO
	.align		4
.L_11:
        /*0008*/ 	.byte	0x04, 0x17
        /*000a*/ 	.short	(.L_13 - .L_12)
.L_12:
        /*000c*/ 	.word	0x00000000
        /*0010*/ 	.short	0x0009
        /*0012*/ 	.short	0x0044
        /*0014*/ 	.byte	0x00, 0xf0, 0x11, 0x00


	//----- nvinfo : EIATTR_KPARAM_INFO
	.align		4
.L_13:
        /*0018*/ 	.byte	0x04, 0x17
        /*001a*/ 	.short	(.L_15 - .L_14)
.L_14:
        /*001c*/ 	.word	0x00000000
        /*0020*/ 	.short	0x0008
        /*0022*/ 	.short	0x0040
        /*0024*/ 	.byte	0x00, 0xf0, 0x11, 0x00


	//----- nvinfo : EIATTR_KPARAM_INFO
	.align		4
.L_15:
        /*0028*/ 	.byte	0x04, 0x17
        /*002a*/ 	.short	(.L_17 - .L_16)
.L_16:
        /*002c*/ 	.word	0x00000000
        /*0030*/ 	.short	0x0007
        /*0032*/ 	.short	0x0038
        /*0034*/ 	.byte	0x00, 0xf4, 0x21, 0x00


	//----- nvinfo : EIATTR_KPARAM_INFO
	.align		4
.L_17:
        /*0038*/ 	.byte	0x04, 0x17
        /*003a*/ 	.short	(.L_19 - .L_18)
.L_18:
        /*003c*/ 	.word	0x00000000
        /*0040*/ 	.short	0x0006
        /*0042*/ 	.short	0x0030
        /*0044*/ 	.byte	0x00, 0xf4, 0x21, 0x00


	//----- nvinfo : EIATTR_KPARAM_INFO
	.align		4
.L_19:
        /*0048*/ 	.byte	0x04, 0x17
        /*004a*/ 	.short	(.L_21 - .L_20)
.L_20:
        /*004c*/ 	.word	0x00000000
        /*0050*/ 	.short	0x0005
        /*0052*/ 	.short	0x0028
        /*0054*/ 	.byte	0x00, 0xf4, 0x21, 0x00


	//----- nvinfo : EIATTR_KPARAM_INFO
	.align		4
.L_21:
        /*0058*/ 	.byte	0x04, 0x17
        /*005a*/ 	.short	(.L_23 - .L_22)
.L_22:
        /*005c*/ 	.word	0x00000000
        /*0060*/ 	.short	0x0004
        /*0062*/ 	.short	0x0020
        /*0064*/ 	.byte	0x00, 0xf4, 0x21, 0x00


	//----- nvinfo : EIATTR_KPARAM_INFO
	.align		4
.L_23:
        /*0068*/ 	.byte	0x04, 0x17
        /*006a*/ 	.short	(.L_25 - .L_24)
.L_24:
        /*006c*/ 	.word	0x00000000
        /*0070*/ 	.short	0x0003
        /*0072*/ 	.short	0x0018
        /*0074*/ 	.byte	0x00, 0xf4, 0x21, 0x00


	//----- nvinfo : EIATTR_KPARAM_INFO
	.align		4
.L_25:
        /*0078*/ 	.byte	0x04, 0x17
        /*007a*/ 	.short	(.L_27 - .L_26)
.L_26:
        /*007c*/ 	.word	0x00000000
        /*0080*/ 	.short	0x0002
        /*0082*/ 	.short	0x0010
        /*0084*/ 	.byte	0x00, 0xf4, 0x21, 0x00


	//----- nvinfo : EIATTR_KPARAM_INFO
	.align		4
.L_27:
        /*0088*/ 	.byte	0x04, 0x17
        /*008a*/ 	.short	(.L_29 - .L_28)
.L_28:
        /*008c*/ 	.word	0x00000000
        /*0090*/ 	.short	0x0001
        /*0092*/ 	.short	0x0008
        /*0094*/ 	.byte	0x00, 0xf4, 0x21, 0x00


	//----- nvinfo : EIATTR_KPARAM_INFO
	.align		4
.L_29:
        /*0098*/ 	.byte	0x04, 0x17
        /*009a*/ 	.short	(.L_31 - .L_30)
.L_30:
        /*009c*/ 	.word	0x00000000
        /*00a0*/ 	.short	0x0000
        /*00a2*/ 	.short	0x0000
        /*00a4*/ 	.byte	0x00, 0xf4, 0x21, 0x00


	//----- nvinfo : EIATTR_SPARSE_MMA_MASK
	.align		4
.L_31:
        /*00a8*/ 	.byte	0x03, 0x50
        /*00aa*/ 	.short	0x0000


	//----- nvinfo : EIATTR_MAXREG_COUNT
	.align		4
        /*00ac*/ 	.byte	0x03, 0x1b
        /*00ae*/ 	.short	0x00ff


	//----- nvinfo : EIATTR_EXIT_INSTR_OFFSETS
	.align		4
        /*00b0*/ 	.byte	0x04, 0x1c
        /*00b2*/ 	.short	(.L_33 - .L_32)


	//   ....[0]....
.L_32:
        /*00b4*/ 	.word	0x00000870


	//   ....[1]....
        /*00b8*/ 	.word	0x000008c0


	//----- nvinfo : EIATTR_REQNTID
	.align		4
.L_33:
        /*00bc*/ 	.byte	0x04, 0x10
        /*00be*/ 	.short	(.L_35 - .L_34)
.L_34:
        /*00c0*/ 	.word	0x00000080
        /*00c4*/ 	.word	0x00000001
        /*00c8*/ 	.word	0x00000001


	//----- nvinfo : EIATTR_CBANK_PARAM_SIZE
	.align		4
.L_35:
        /*00cc*/ 	.byte	0x03, 0x19
        /*00ce*/ 	.short	0x0048


	//----- nvinfo : EIATTR_PARAM_CBANK
	.align		4
        /*00d0*/ 	.byte	0x04, 0x0a
        /*00d2*/ 	.short	(.L_37 - .L_36)
	.align		4
.L_36:
        /*00d4*/ 	.word	index@(.nv.constant0.triton_poi_fused__native_batch_norm_legit_no_training_add_relu_19)
        /*00d8*/ 	.short	0x0210
        /*00da*/ 	.short	0x0048


	//----- nvinfo : EIATTR_SW_WAR
	.align		4
.L_37:
        /*00dc*/ 	.byte	0x04, 0x36
        /*00de*/ 	.short	(.L_39 - .L_38)
.L_38:
        /*00e0*/ 	.word	0x00000008
.L_39:


//--------------------- .nv.callgraph             --------------------------
	.section	.nv.callgraph,"",@"SHT_CUDA_CALLGRAPH"
	.align	4
	.sectionentsize	8
	.align		4
        /*0000*/ 	.word	0x00000000
	.align		4
        /*0004*/ 	.word	0xffffffff
	.align		4
        /*0008*/ 	.word	0x00000000
	.align		4
        /*000c*/ 	.word	0xfffffffe
	.align		4
        /*0010*/ 	.word	0x00000000
	.align		4
        /*0014*/ 	.word	0xfffffffd
	.align		4
        /*0018*/ 	.word	0x00000000
	.align		4
        /*001c*/ 	.word	0xfffffffc


//--------------------- .nv.constant4             --------------------------
	.section	.nv.constant4,"a",@progbits
	.align	8
	.align		8
.nv.constant4:
        /*0000*/ 	.dword	_$_str
	.align		8
        /*0008*/ 	.dword	_$_str_$_2


//--------------------- .text.triton_poi_fused__native_batch_norm_legit_no_training_add_relu_19 --------------------------
	.section	.text.triton_poi_fused__native_batch_norm_legit_no_training_add_relu_19,"ax",@progbits
	.sectionflags	@"SHF_BARRIERS=1"
	.align	128
        .global         triton_poi_fused__native_batch_norm_legit_no_training_add_relu_19
        .type           triton_poi_fused__native_batch_norm_legit_no_training_add_relu_19,@function
        .size           triton_poi_fused__native_batch_norm_legit_no_training_add_relu_19,(.L_x_1 - triton_poi_fused__native_batch_norm_legit_no_training_add_relu_19)
        .other          triton_poi_fused__native_batch_norm_legit_no_training_add_relu_19,@"STO_CUDA_ENTRY STV_DEFAULT"
triton_poi_fused__native_batch_norm_legit_no_training_add_relu_19:
.text.triton_poi_fused__native_batch_norm_legit_no_training_add_relu_19:
[----:B------:R-:W0:Y:S01]  /*0000*/  LDC R1, c[0x0][0x28] ;  /* 0x00000a00ff017b82 */ /* 0x000e220000000800 */
[----:B------:R-:W1:Y:S07]  /*0010*/  S2R R4, SR_TID.X ;  /* 0x0000000000047919 */ /* 0x000e6e0000002100 */
[----:B------:R-:W2:Y:S01]  /*0020*/  S2UR UR4, SR_CTAID.Y ;  /* 0x00000000000479c3 */ /* 0x000ea20000002600 */
[----:B------:R-:W-:Y:S01]  /*0030*/  CS2R R10, SRZ ;  /* 0x00000000000a7805 */ /* 0x000fe2000001ff00 */
[----:B------:R-:W-:-:S06]  /*0040*/  ULDC.64 UR6, c[0x0][0x208] ;  /* 0x0000820000067ab9 */ /* 0x000fcc0000000a00 */
[----:B------:R-:W3:Y:S08]  /*0050*/  LDC.64 R14, c[0x0][0x220] ;  /* 0x00008800ff0e7b82 */ /* 0x000ef00000000a00 */
[----:B------:R-:W4:Y:S01]  /*0060*/  LDC.64 R8, c[0x0][0x210] ;  /* 0x00008400ff087b82 */ /* 0x000f220000000a00 */
[----:B--2---:R-:W-:-:S07]  /*0070*/  USHF.L.U32 UR4, UR4, 0x2, URZ ;  /* 0x0000000204047899 */ /* 0x004fce000800063f */
[----:B------:R-:W2:Y:S01]  /*0080*/  LDC.64 R12, c[0x0][0x218] ;  /* 0x00008600ff0c7b82 */ /* 0x000ea20000000a00 */
[----:B-1----:R-:W-:-:S04]  /*0090*/  LOP3.LUT R6, R4, 0x1, RZ, 0xc0, !PT ;  /* 0x0000000104067812 */ /* 0x002fc800078ec0ff */
[----:B------:R-:W-:-:S04]  /*00a0*/  LEA R0, R6, UR4, 0x1 ;  /* 0x0000000406007c11 */ /* 0x000fc8000f8e08ff */
[----:B------:R-:W-:Y:S02]  /*00b0*/  SHF.R.S32.HI R3, RZ, 0x1f, R0 ;  /* 0x0000001fff037819 */ /* 0x000fe40000011400 */
[----:B------:R-:W-:Y:S02]  /*00c0*/  ISETP.GE.AND P1, PT, R0, 0x80, PT ;  /* 0x000000800000780c */ /* 0x000fe40003f26270 */
[----:B------:R-:W-:Y:S02]  /*00d0*/  LEA.HI R17, R3, R0, RZ, 0x5 ;  /* 0x0000000003117211 */ /* 0x000fe400078f28ff */
[----:B------:R-:W1:Y:S02]  /*00e0*/  S2R R3, SR_CTAID.X ;  /* 0x0000000000037919 */ /* 0x000e640000002500 */
[----:B------:R-:W-:-:S05]  /*00f0*/  LOP3.LUT R23, R17, 0xffffffe0, RZ, 0xc0, !PT ;  /* 0xffffffe011177812 */ /* 0x000fca00078ec0ff */
[----:B------:R-:W-:-:S04]  /*0100*/  IMAD.IADD R23, R0, 0x1, -R23 ;  /* 0x0000000100177824 */ /* 0x000fc800078e0a17 */
[----:B---3--:R-:W-:-:S05]  /*0110*/  IMAD.WIDE R14, R23, 0x4, R14 ;  /* 0x00000004170e7825 */ /* 0x008fca00078e020e */
[----:B------:R3:W5:Y:S01]  /*0120*/  @!P1 LDG.E.EL.64 R10, desc[UR6][R14.64] ;  /* 0x000000060e0a9981 */ /* 0x000762000c2e1b00 */
[----:B------:R-:W-:Y:S01]  /*0130*/  SHF.R.U32.HI R5, RZ, 0x1, R4 ;  /* 0x00000001ff057819 */ /* 0x000fe20000011604 */
[----:B------:R-:W-:Y:S01]  /*0140*/  IMAD.SHL.U32 R19, R17, 0x40, RZ ;  /* 0x0000004011137824 */ /* 0x000fe200078e00ff */
[C---:B------:R-:W-:Y:S02]  /*0150*/  LOP3.LUT R22, R4.reuse, 0x40, RZ, 0xc0, !PT ;  /* 0x0000004004167812 */ /* 0x040fe400078ec0ff */
[----:B------:R-:W-:Y:S02]  /*0160*/  CS2R R20, SRZ ;  /* 0x0000000000147805 */ /* 0x000fe4000001ff00 */
[----:B------:R-:W-:Y:S01]  /*0170*/  LOP3.LUT R7, R4, 0x20, RZ, 0xc0, !PT ;  /* 0x0000002004077812 */ /* 0x000fe200078ec0ff */
[----:B--2---:R-:W-:Y:S01]  /*0180*/  IMAD.WIDE R26, R23, 0x4, R12 ;  /* 0x00000004171a7825 */ /* 0x004fe200078e020c */
[----:B------:R-:W-:Y:S02]  /*0190*/  SGXT.U32 R5, R5, 0x4 ;  /* 0x000000040505781a */ /* 0x000fe40000000000 */
[----:B------:R-:W-:Y:S01]  /*01a0*/  SHF.R.U32.HI R22, RZ, 0x1, R22 ;  /* 0x00000001ff167819 */ /* 0x000fe20000011616 */
[----:B---3--:R-:W2:Y:S01]  /*01b0*/  LDC.64 R14, c[0x0][0x228] ;  /* 0x00008a00ff0e7b82 */ /* 0x008ea20000000a00 */
[----:B------:R-:W-:Y:S01]  /*01c0*/  SHF.R.U32.HI R2, RZ, 0x1, R7 ;  /* 0x00000001ff027819 */ /* 0x000fe20000011607 */
[----:B------:R-:W3:Y:S01]  /*01d0*/  @!P1 LDG.E.EL.64 R20, desc[UR6][R26.64] ;  /* 0x000000061a149981 */ /* 0x000ee2000c2e1b00 */
[----:B------:R-:W-:-:S02]  /*01e0*/  LOP3.LUT R19, R19, 0xfffff800, RZ, 0xc0, !PT ;  /* 0xfffff80013137812 */ /* 0x000fc400078ec0ff */
[----:B------:R-:W-:Y:S01]  /*01f0*/  LOP3.LUT R16, R22, R2, R5, 0xfe, !PT ;  /* 0x0000000216107212 */ /* 0x000fe200078efe05 */
[----:B-1----:R-:W-:-:S05]  /*0200*/  IMAD.SHL.U32 R3, R3, 0x40, RZ ;  /* 0x0000004003037824 */ /* 0x002fca00078e00ff */
[----:B------:R-:W-:Y:S02]  /*0210*/  LOP3.LUT R18, R16, R3, RZ, 0xfc, !PT ;  /* 0x0000000310127212 */ /* 0x000fe400078efcff */
[----:B------:R-:W1:Y:S02]  /*0220*/  LDC.64 R16, c[0x0][0x230] ;  /* 0x00008c00ff107b82 */ /* 0x000e640000000a00 */
[C---:B------:R-:W-:Y:S01]  /*0230*/  ISETP.GE.AND P0, PT, R18.reuse, 0x40, PT ;  /* 0x000000401200780c */ /* 0x040fe20003f06270 */
[----:B------:R-:W-:-:S03]  /*0240*/  IMAD R18, R18, 0x20, R23 ;  /* 0x0000002012127824 */ /* 0x000fc600078e0217 */
[----:B------:R-:W-:Y:S01]  /*0250*/  ISETP.LT.AND P0, PT, R0, 0x80, !P0 ;  /* 0x000000800000780c */ /* 0x000fe20004701270 */
[----:B------:R-:W-:Y:S01]  /*0260*/  IMAD.IADD R0, R18, 0x1, R19 ;  /* 0x0000000112007824 */ /* 0x000fe200078e0213 */
[----:B------:R-:W-:-:S03]  /*0270*/  CS2R R18, SRZ ;  /* 0x0000000000127805 */ /* 0x000fc6000001ff00 */
[----:B----4-:R-:W-:Y:S01]  /*0280*/  IMAD.WIDE R24, R0, 0x4, R8 ;  /* 0x0000000400187825 */ /* 0x010fe200078e0208 */
[----:B------:R-:W-:Y:S02]  /*0290*/  CS2R R8, SRZ ;  /* 0x0000000000087805 */ /* 0x000fe4000001ff00 */
[----:B------:R-:W-:Y:S01]  /*02a0*/  CS2R R12, SRZ ;  /* 0x00000000000c7805 */ /* 0x000fe2000001ff00 */
[----:B--2---:R-:W-:-:S04]  /*02b0*/  IMAD.WIDE R14, R23, 0x4, R14 ;  /* 0x00000004170e7825 */ /* 0x004fc800078e020e */
[----:B------:R2:W3:Y:S04]  /*02c0*/  @P0 LDG.E.EL.64 R18, desc[UR6][R24.64] ;  /* 0x0000000618120981 */ /* 0x0004e8000c2e1b00 */
[----:B------:R4:W3:Y:S01]  /*02d0*/  @!P1 LDG.E.EL.64 R8, desc[UR6][R14.64] ;  /* 0x000000060e089981 */ /* 0x0008e2000c2e1b00 */
[----:B-1----:R-:W-:-:S05]  /*02e0*/  IMAD.WIDE R16, R23, 0x4, R16 ;  /* 0x0000000417107825 */ /* 0x002fca00078e0210 */
[----:B------:R-:W3:Y:S01]  /*02f0*/  @!P1 LDG.E.EL.64 R12, desc[UR6][R16.64] ;  /* 0x00000006100c9981 */ /* 0x000ee2000c2e1b00 */
[----:B------:R-:W-:-:S04]  /*0300*/  LOP3.LUT R7, R7, 0x40, R4, 0xf8, !PT ;  /* 0x0000004007077812 */ /* 0x000fc800078ef804 */
[----:B------:R-:W-:-:S05]  /*0310*/  SHF.R.U32.HI R7, RZ, 0x5, R7 ;  /* 0x00000005ff077819 */ /* 0x000fca0000011607 */
[----:B------:R-:W-:-:S05]  /*0320*/  VIADD R23, R7, UR4 ;  /* 0x0000000407177c36 */ /* 0x000fca0008000000 */
[----:B--2---:R-:W-:Y:S01]  /*0330*/  SHF.R.S32.HI R24, RZ, 0x1f, R23 ;  /* 0x0000001fff187819 */ /* 0x004fe20000011417 */
[----:B------:R-:W-:-:S03]  /*0340*/  IMAD.SHL.U32 R26, R4, 0x2, RZ ;  /* 0x00000002041a7824 */ /* 0x000fc600078e00ff */
[----:B------:R-:W-:Y:S02]  /*0350*/  LEA.HI R27, R24, R23, RZ, 0x5 ;  /* 0x00000017181b7211 */ /* 0x000fe400078f28ff */
[----:B------:R-:W1:Y:S02]  /*0360*/  LDC.64 R24, c[0x0][0x238] ;  /* 0x00008e00ff187b82 */ /* 0x000e640000000a00 */
[C---:B------:R-:W-:Y:S01]  /*0370*/  LOP3.LUT R28, R27.reuse, 0x3ffffe0, RZ, 0xc0, !PT ;  /* 0x03ffffe01b1c7812 */ /* 0x040fe200078ec0ff */
[----:B------:R-:W-:Y:S01]  /*0380*/  IMAD.SHL.U32 R27, R27, 0x100, RZ ;  /* 0x000001001b1b7824 */ /* 0x000fe200078e00ff */
[----:B------:R-:W-:-:S03]  /*0390*/  LOP3.LUT R26, R3, 0x3e, R26, 0xf8, !PT ;  /* 0x0000003e031a7812 */ /* 0x000fc600078ef81a */
[----:B------:R-:W-:Y:S01]  /*03a0*/  IMAD.IADD R3, R23, 0x1, -R28 ;  /* 0x0000000117037824 */ /* 0x000fe200078e0a1c */
[----:B------:R-:W-:-:S03]  /*03b0*/  LOP3.LUT R27, R27, 0xffffe000, RZ, 0xc0, !PT ;  /* 0xffffe0001b1b7812 */ /* 0x000fc600078ec0ff */
[----:B0---4-:R-:W-:Y:S01]  /*03c0*/  IMAD R14, R3, 0x40, R26 ;  /* 0x00000040030e7824 */ /* 0x011fe200078e021a */
[----:B------:R-:W-:-:S03]  /*03d0*/  ISETP.GE.AND P1, PT, R26, 0x40, PT ;  /* 0x000000401a00780c */ /* 0x000fc60003f26270 */
[----:B------:R-:W-:Y:S01]  /*03e0*/  IMAD.IADD R3, R27, 0x1, R14 ;  /* 0x000000011b037824 */ /* 0x000fe200078e020e */
[----:B------:R-:W-:-:S03]  /*03f0*/  ISETP.LT.AND P1, PT, R23, 0x80, !P1 ;  /* 0x000000801700780c */ /* 0x000fc60004f21270 */
[----:B------:R-:W-:-:S04]  /*0400*/  VIADD R15, R3, 0x1000 ;  /* 0x00001000030f7836 */ /* 0x000fc80000000000 */
[----:B-1----:R-:W-:Y:S01]  /*0410*/  IMAD.WIDE R24, R15, 0x4, R24 ;  /* 0x000000040f187825 */ /* 0x002fe200078e0218 */
[----:B------:R-:W-:-:S06]  /*0420*/  CS2R R14, SRZ ;  /* 0x00000000000e7805 */ /* 0x000fcc000001ff00 */
[----:B------:R0:W2:Y:S01]  /*0430*/  @P1 LDG.E.EL.64 R14, desc[UR6][R24.64] ;  /* 0x00000006180e1981 */ /* 0x0000a2000c2e1b00 */
[----:B------:R-:W1:Y:S01]  /*0440*/  S2UR UR5, SR_CgaCtaId ;  /* 0x00000000000579c3 */ /* 0x000e620000008800 */
[----:B0-----:R-:W-:Y:S01]  /*0450*/  IMAD.MOV.U32 R24, RZ, RZ, 0x3e800000 ;  /* 0x3e800000ff187424 */ /* 0x001fe200078e00ff */
[----:B------:R-:W-:Y:S02]  /*0460*/  UMOV UR4, 0x400 ;  /* 0x0000040000047882 */ /* 0x000fe40000000000 */
[----:B-1----:R-:W-:Y:S01]  /*0470*/  UPRMT UR4, UR5, 0x654, UR4 ;  /* 0x0000065405047896 */ /* 0x002fe20008000004 */
[----:B-----5:R-:W-:Y:S01]  /*0480*/  FADD R10, R10, 9.9999997473787516356e-06 ;  /* 0x3727c5ac0a0a7421 */ /* 0x020fe20000000000 */
[----:B------:R-:W-:-:S03]  /*0490*/  FADD R11, R11, 9.9999997473787516356e-06 ;  /* 0x3727c5ac0b0b7421 */ /* 0x000fc60000000000 */
[----:B------:R-:W0:Y:S08]  /*04a0*/  MUFU.SQRT R16, R10 ;  /* 0x0000000a00107308 */ /* 0x000e300000002000 */
[----:B------:R-:W1:Y:S01]  /*04b0*/  MUFU.SQRT R17, R11 ;  /* 0x0000000b00117308 */ /* 0x000e620000002000 */
[C---:B0-----:R-:W-:Y:S02]  /*04c0*/  FSETP.GT.AND P2, PT, R16.reuse, 8.50705917302346158658e+37, PT ;  /* 0x7e8000001000780b */ /* 0x041fe40003f44000 */
[----:B------:R-:W-:-:S02]  /*04d0*/  FSETP.GEU.AND P4, PT, R16, 1.175494350822287508e-38, PT ;  /* 0x008000001000780b */ /* 0x000fc40003f8e000 */
[C---:B-1----:R-:W-:Y:S02]  /*04e0*/  FSETP.GT.AND P3, PT, R17.reuse, 8.50705917302346158658e+37, PT ;  /* 0x7e8000001100780b */ /* 0x042fe40003f64000 */
[----:B------:R-:W-:-:S07]  /*04f0*/  FSETP.GEU.AND P5, PT, R17, 1.175494350822287508e-38, PT ;  /* 0x008000001100780b */ /* 0x000fce0003fae000 */
[----:B------:R-:W-:-:S04]  /*0500*/  @P2 FMUL R16, R16, 0.25 ;  /* 0x3e80000010102820 */ /* 0x000fc80000400000 */
[----:B------:R-:W-:Y:S01]  /*0510*/  @!P4 FMUL R16, R16, 16777216 ;  /* 0x4b8000001010c820 */ /* 0x000fe20000400000 */
[----:B------:R-:W-:-:S04]  /*0520*/  @P3 FMUL R17, R17, 0.25 ;  /* 0x3e80000011113820 */ /* 0x000fc80000400000 */
[----:B------:R-:W-:Y:S01]  /*0530*/  @!P5 FMUL R17, R17, 16777216 ;  /* 0x4b8000001111d820 */ /* 0x000fe20000400000 */
[----:B------:R-:W0:Y:S01]  /*0540*/  MUFU.RCP R16, R16 ;  /* 0x0000001000107308 */ /* 0x000e220000001000 */
[----:B------:R-:W-:-:S07]  /*0550*/  FSEL R11, R24, 1, P2 ;  /* 0x3f800000180b7808 */ /* 0x000fce0001000000 */
[----:B------:R-:W1:Y:S01]  /*0560*/  MUFU.RCP R17, R17 ;  /* 0x0000001100117308 */ /* 0x000e620000001000 */
[----:B------:R-:W-:Y:S01]  /*0570*/  FSEL R24, R24, 1, P3 ;  /* 0x3f80000018187808 */ /* 0x000fe20001800000 */
[----:B------:R-:W-:Y:S01]  /*0580*/  @!P4 FMUL R11, R11, 16777216 ;  /* 0x4b8000000b0bc820 */ /* 0x000fe20000400000 */
[----:B---3--:R-:W-:-:S03]  /*0590*/  FADD R18, -R20, R18 ;  /* 0x0000001214127221 */ /* 0x008fc60000000100 */
[----:B------:R-:W-:Y:S01]  /*05a0*/  @!P5 FMUL R24, R24, 16777216 ;  /* 0x4b8000001818d820 */ /* 0x000fe20000400000 */
[----:B0-----:R-:W-:Y:S01]  /*05b0*/  FMUL R11, R16, R11 ;  /* 0x0000000b100b7220 */ /* 0x001fe20000400000 */
[----:B------:R-:W-:Y:S01]  /*05c0*/  FADD R19, -R21, R19 ;  /* 0x0000001315137221 */ /* 0x000fe20000000100 */
[----:B------:R-:W-:Y:S02]  /*05d0*/  IMAD.SHL.U32 R10, R6, 0x80, RZ ;  /* 0x00000080060a7824 */ /* 0x000fe400078e00ff */
[----:B------:R-:W-:Y:S01]  /*05e0*/  FMUL R11, R18, R11 ;  /* 0x0000000b120b7220 */ /* 0x000fe20000400000 */
[----:B-1----:R-:W-:Y:S02]  /*05f0*/  FMUL R24, R17, R24 ;  /* 0x0000001811187220 */ /* 0x002fe40000400000 */
[----:B------:R-:W-:Y:S02]  /*0600*/  LOP3.LUT R5, R2, R10, R5, 0xfe, !PT ;  /* 0x0000000a02057212 */ /* 0x000fe400078efe05 */
[----:B------:R-:W-:Y:S01]  /*0610*/  FMUL R24, R19, R24 ;  /* 0x0000001813187220 */ /* 0x000fe20000400000 */
[----:B------:R-:W-:Y:S01]  /*0620*/  FFMA R8, R11, R8, R12 ;  /* 0x000000080b087223 */ /* 0x000fe2000000000c */
[----:B------:R-:W-:-:S02]  /*0630*/  LOP3.LUT R5, R5, R22, RZ, 0xfc, !PT ;  /* 0x0000001605057212 */ /* 0x000fc400078efcff */
[----:B------:R-:W-:Y:S01]  /*0640*/  FFMA R9, R24, R9, R13 ;  /* 0x0000000918097223 */ /* 0x000fe2000000000d */
[----:B------:R-:W-:Y:S02]  /*0650*/  LEA R6, R6, UR4, 0x3 ;  /* 0x0000000406067c11 */ /* 0x000fe4000f8e18ff */
[----:B------:R-:W-:Y:S02]  /*0660*/  LEA.HI R10, R10, UR4, RZ, 0x1c ;  /* 0x000000040a0a7c11 */ /* 0x000fe4000f8fe0ff */
[C---:B------:R-:W-:Y:S02]  /*0670*/  FSETP.GEU.AND P2, PT, R8.reuse, RZ, PT ;  /* 0x000000ff0800720b */ /* 0x040fe40003f4e000 */
[----:B------:R-:W-:Y:S01]  /*0680*/  FSETP.GEU.AND P3, PT, R9, RZ, PT ;  /* 0x000000ff0900720b */ /* 0x000fe20003f6e000 */
[C---:B------:R-:W-:Y:S01]  /*0690*/  IMAD R13, R5.reuse, 0x4, R6 ;  /* 0x00000004050d7824 */ /* 0x040fe200078e0206 */
[----:B------:R-:W-:Y:S01]  /*06a0*/  FSEL R6, R8, RZ, P2 ;  /* 0x000000ff08067208 */ /* 0x000fe20001000000 */
[----:B------:R-:W-:Y:S01]  /*06b0*/  IMAD R17, R5, 0x4, R10 ;  /* 0x0000000405117824 */ /* 0x000fe200078e020a */
[----:B------:R-:W-:Y:S01]  /*06c0*/  FSEL R12, R9, RZ, P3 ;  /* 0x000000ff090c7208 */ /* 0x000fe20001800000 */
[----:B------:R-:W-:Y:S01]  /*06d0*/  IMAD.SHL.U32 R16, R4, 0x8, RZ ;  /* 0x0000000804107824 */ /* 0x000fe200078e00ff */
[----:B------:R-:W-:Y:S01]  /*06e0*/  SHF.R.U32.HI R2, RZ, 0x3, R4 ;  /* 0x00000003ff027819 */ /* 0x000fe20000011604 */
[----:B------:R-:W-:Y:S01]  /*06f0*/  STS [R13], R6 ;  /* 0x000000060d007388 */ /* 0x000fe20000000800 */
[----:B------:R-:W0:Y:S03]  /*0700*/  LDC.64 R10, c[0x0][0x240] ;  /* 0x00009000ff0a7b82 */ /* 0x000e260000000a00 */
[----:B------:R-:W-:Y:S01]  /*0710*/  STS [R17+0x104], R12 ;  /* 0x0001040c11007388 */ /* 0x000fe20000000800 */
[----:B------:R-:W-:-:S02]  /*0720*/  LOP3.LUT R5, R2, 0xc, RZ, 0xc0, !PT ;  /* 0x0000000c02057812 */ /* 0x000fc400078ec0ff */
[----:B------:R-:W-:-:S04]  /*0730*/  LOP3.LUT R2, R16, 0x3f8, RZ, 0xc0, !PT ;  /* 0x000003f810027812 */ /* 0x000fc800078ec0ff */
[----:B------:R-:W-:Y:S01]  /*0740*/  IADD3 R18, R2, UR4, R5 ;  /* 0x0000000402127c10 */ /* 0x000fe2000fffe005 */
[----:B------:R-:W-:Y:S06]  /*0750*/  BAR.SYNC.DEFER_BLOCKING 0x0 ;  /* 0x0000000000007b1d */ /* 0x000fec0000010000 */
[----:B------:R-:W-:Y:S04]  /*0760*/  LDS R8, [R18] ;  /* 0x0000000012087984 */ /* 0x000fe80000000800 */
[----:B------:R-:W1:Y:S01]  /*0770*/  LDS R9, [R18+0x4] ;  /* 0x0000040012097984 */ /* 0x000e620000000800 */
[----:B------:R-:W-:-:S02]  /*0780*/  LOP3.LUT R5, R16, 0xf8, RZ, 0xc0, !PT ;  /* 0x000000f810057812 */ /* 0x000fc400078ec0ff */
[----:B------:R-:W-:Y:S02]  /*0790*/  LOP3.LUT R7, R7, 0xf8, R16, 0xf8, !PT ;  /* 0x000000f807077812 */ /* 0x000fe400078ef810 */
[----:B------:R-:W-:Y:S02]  /*07a0*/  LOP3.LUT R19, R4, 0x7e, RZ, 0xc0, !PT ;  /* 0x0000007e04137812 */ /* 0x000fe400078ec0ff */
[----:B------:R-:W-:Y:S01]  /*07b0*/  LEA R16, R5, UR4, 0x1 ;  /* 0x0000000405107c11 */ /* 0x000fe2000f8e08ff */
[----:B0-----:R-:W-:-:S04]  /*07c0*/  IMAD.WIDE R4, R3, 0x4, R10 ;  /* 0x0000000403047825 */ /* 0x001fc800078e020a */
[----:B------:R-:W-:Y:S01]  /*07d0*/  IMAD R7, R7, 0x4, R16 ;  /* 0x0000000407077824 */ /* 0x000fe200078e0210 */
[----:B-1----:R0:W-:Y:S01]  /*07e0*/  @P1 STG.E.64 desc[UR6][R4.64], R8 ;  /* 0x0000000804001986 */ /* 0x0021e2000c101b06 */
[----:B--2---:R-:W-:Y:S01]  /*07f0*/  FADD R14, R8, R14 ;  /* 0x0000000e080e7221 */ /* 0x004fe20000000000 */
[----:B------:R-:W-:Y:S01]  /*0800*/  BAR.SYNC.DEFER_BLOCKING 0x0 ;  /* 0x0000000000007b1d */ /* 0x000fe20000010000 */
[----:B------:R-:W-:Y:S01]  /*0810*/  FADD R6, R9, R15 ;  /* 0x0000000f09067221 */ /* 0x000fe20000000000 */
[----:B------:R-:W-:-:S04]  /*0820*/  LEA R19, R19, UR4, 0x2 ;  /* 0x0000000413137c11 */ /* 0x000fc8000f8e10ff */
[----:B------:R0:W-:Y:S04]  /*0830*/  STS [R7], R14 ;  /* 0x0000000e07007388 */ /* 0x0001e80000000800 */
[----:B------:R0:W-:Y:S01]  /*0840*/  STS [R7+0x18], R6 ;  /* 0x0000180607007388 */ /* 0x0001e20000000800 */
[----:B------:R-:W-:Y:S01]  /*0850*/  IMAD.IADD R19, R2, 0x1, R19 ;  /* 0x0000000102137824 */ /* 0x000fe200078e0213 */
[----:B------:R-:W-:Y:S06]  /*0860*/  BAR.SYNC.DEFER_BLOCKING 0x0 ;  /* 0x0000000000007b1d */ /* 0x000fec0000010000 */
[----:B0-----:R-:W-:Y:S05]  /*0870*/  @!P0 EXIT ;  /* 0x000000000000894d */ /* 0x001fea0003800000 */
[----:B------:R-:W0:Y:S01]  /*0880*/  LDS.64 R18, [R19] ;  /* 0x0000000013127984 */ /* 0x000e220000000a00 */
[----:B------:R-:W1:Y:S02]  /*0890*/  LDC.64 R2, c[0x0][0x248] ;  /* 0x00009200ff027b82 */ /* 0x000e640000000a00 */
[----:B-1----:R-:W-:-:S05]  /*08a0*/  IMAD.WIDE R2, R0, 0x4, R2 ;  /* 0x0000000400027825 */ /* 0x002fca00078e0202 */
[----:B0-----:R-:W-:Y:S01]  /*08b0*/  STG.E.64 desc[UR6][R2.64], R18 ;  /* 0x0000001202007986 */ /* 0x001fe2000c101b06 */
[----:B------:R-:W-:Y:S05]  /*08c0*/  EXIT ;  /* 0x000000000000794d */ /* 0x000fea0003800000 */
.L_x_0:
[----:B------:R-:W-:-:S00]  /*08d0*/  BRA `(.L_x_0) ;  /* 0xfffffffc00fc7947 */ /* 0x000fc0000383ffff */
[----:B------:R-:W-:-:S00]  /*08e0*/  NOP ;  /* 0x0000000000007918 */ /* 0x000fc00000000000 */
        /* <DEDUP_REMOVED lines=9> */
.L_x_1:


//--------------------- .nv.global.init           --------------------------
	.section	.nv.global.init,"aw",@progbits
.nv.global.init:
	.type		_$_str,@object
	.size		_$_str,(_$_str_$_2 - _$_str)
_$_str:
        /*0000*/ 	.byte	0x5f, 0x5f, 0x43, 0x55, 0x44, 0x41, 0x5f, 0x46, 0x54, 0x5a, 0x00
	.type		_$_str_$_2,@object
	.size		_$_str_$_2,(.L_1 - _$_str_$_2)
_$_str_$_2:
        /*000b*/ 	.byte	0x5f, 0x5f, 0x43, 0x55, 0x44, 0x41, 0x5f, 0x50, 0x52, 0x45, 0x43, 0x5f, 0x53, 0x51, 0x52, 0x54
        /*001b*/ 	.byte	0x00
.L_1:


//--------------------- .nv.shared.triton_poi_fused__native_batch_norm_legit_no_training_add_relu_19 --------------------------
	.section	.nv.shared.triton_poi_fused__native_batch_norm_legit_no_training_add_relu_19,"aw",@nobits
	.sectionflags	@""
	.align	16
	.zero		1024


//--------------------- .nv.constant0.triton_poi_fused__native_batch_norm_legit_no_training_add_relu_19 --------------------------
	.section	.nv.constant0.triton_poi_fused__native_batch_norm_legit_no_training_add_relu_19,"a",@progbits
	.sectionflags	@""
	.align	4
.nv.constant0.triton_poi_fused__native_batch_norm_legit_no_training_add_relu_19:
	.zero		600
